//
// Generated by NVIDIA NVVM Compiler
//
// Compiler Build ID: CL-36424714
// Cuda compilation tools, release 13.0, V13.0.88
// Based on NVVM 20.0.0
//

.version 9.0
.target sm_100
.address_size 64

	// .globl	_Z9matrixAddPKfS0_Pfii

.visible .entry _Z9matrixAddPKfS0_Pfii(
	.param .u64 .ptr .align 1 _Z9matrixAddPKfS0_Pfii_param_0,
	.param .u64 .ptr .align 1 _Z9matrixAddPKfS0_Pfii_param_1,
	.param .u64 .ptr .align 1 _Z9matrixAddPKfS0_Pfii_param_2,
	.param .u32 _Z9matrixAddPKfS0_Pfii_param_3,
	.param .u32 _Z9matrixAddPKfS0_Pfii_param_4
)
{
	.reg .pred 	%p<4>;
	.reg .b32 	%r<14>;
	.reg .b32 	%f<4>;
	.reg .b64 	%rd<11>;

	ld.param.u64 	%rd1, [_Z9matrixAddPKfS0_Pfii_param_0];
	ld.param.u64 	%rd2, [_Z9matrixAddPKfS0_Pfii_param_1];
	ld.param.u64 	%rd3, [_Z9matrixAddPKfS0_Pfii_param_2];
	ld.param.u32 	%r2, [_Z9matrixAddPKfS0_Pfii_param_3];
	ld.param.u32 	%r3, [_Z9matrixAddPKfS0_Pfii_param_4];
	mov.u32 	%r5, %ctaid.x;
	mov.u32 	%r6, %ntid.x;
	mov.u32 	%r7, %tid.x;
	mad.lo.s32 	%r8, %r5, %r6, %r7;
	mov.u32 	%r9, %ctaid.y;
	mov.u32 	%r10, %ntid.y;
	mov.u32 	%r11, %tid.y;
	mad.lo.s32 	%r12, %r9, %r10, %r11;
	mad.lo.s32 	%r1, %r2, %r12, %r8;
	setp.ge.s32 	%p1, %r8, %r2;
	setp.ge.s32 	%p2, %r12, %r3;
	or.pred  	%p3, %p1, %p2;
	@%p3 bra 	$L__BB0_2;
	cvta.to.global.u64 	%rd4, %rd1;
	cvta.to.global.u64 	%rd5, %rd2;
	cvta.to.global.u64 	%rd6, %rd3;
	mul.wide.s32 	%rd7, %r1, 4;
	add.s64 	%rd8, %rd4, %rd7;
	ld.global.f32 	%f1, [%rd8];
	add.s64 	%rd9, %rd5, %rd7;
	ld.global.f32 	%f2, [%rd9];
	add.f32 	%f3, %f1, %f2;
	add.s64 	%rd10, %rd6, %rd7;
	st.global.f32 	[%rd10], %f3;
$L__BB0_2:
	ret;

}


// ===== COMPILED SASS (sm_100) =====

	.target	sm_100

	.elftype	@"ET_EXEC"


//--------------------- .note.nv.tkinfo           --------------------------
	.section	.note.nv.tkinfo,"",@"SHT_NOTE"
	.sectionflags	@"SHF_NOTE_NV_TKINFO"
	.tkinfo
        /*0018*/ 	.word	0x00000002
        /*0030*/ 	.string	""
        /*0030*/ 	.string	"ptxas"
        /*0030*/ 	.string	"Cuda compilation tools, release 13.0, V13.0.88"
        /*0030*/ 	.string	"Build cuda_13.0.r13.0/compiler.36424714_0"
        /*0030*/ 	.string	"-arch sm_100 -m 64 "



//--------------------- .note.nv.cuinfo           --------------------------
	.section	.note.nv.cuinfo,"",@"SHT_NOTE"
	.sectionflags	@"SHF_NOTE_NV_CUINFO"
        /*0018*/ 	.short	0x0002
        /*001a*/ 	.short	0x0064
        /*001c*/ 	.short	0x0082
	.zero		2


//--------------------- .nv.info                  --------------------------
	.section	.nv.info,"",@"SHT_CUDA_INFO"
	.align	4


	//----- nvinfo : EIATTR_REGCOUNT
	.align		4
        /*0000*/ 	.byte	0x04, 0x2f
        /*0002*/ 	.short	(.L_1 - .L_0)
	.align		4
.L_0:
        /*0004*/ 	.word	index@(_Z9matrixAddPKfS0_Pfii)
        /*0008*/ 	.word	0x0000000c


	//----- nvinfo : EIATTR_FRAME_SIZE
	.align		4
.L_1:
        /*000c*/ 	.byte	0x04, 0x11
        /*000e*/ 	.short	(.L_3 - .L_2)
	.align		4
.L_2:
        /*0010*/ 	.word	index@(_Z9matrixAddPKfS0_Pfii)
        /*0014*/ 	.word	0x00000000


	//----- nvinfo : EIATTR_MIN_STACK_SIZE
	.align		4
.L_3:
        /*0018*/ 	.byte	0x04, 0x12
        /*001a*/ 	.short	(.L_5 - .L_4)
	.align		4
.L_4:
        /*001c*/ 	.word	index@(_Z9matrixAddPKfS0_Pfii)
        /*0020*/ 	.word	0x00000000
.L_5:


//--------------------- .nv.compat                --------------------------
	.section	.nv.compat,"",@"SHT_CUDA_COMPAT_INFO"
	.align	4
        /*0000*/ 	.byte	0x02, 0x09, 0x00, 0x00, 0x02, 0x02, 0x01, 0x00, 0x02, 0x05, 0x05, 0x00, 0x03, 0x07, 0x01, 0x01
        /*0010*/ 	.byte	0x02, 0x03, 0x00, 0x00, 0x02, 0x06, 0x01, 0x00, 0x04, 0x0b, 0x08, 0x00, 0x09, 0x00, 0x00, 0x00
        /*0020*/ 	.byte	0x00, 0x00, 0x00, 0x00


//--------------------- .nv.info._Z9matrixAddPKfS0_Pfii --------------------------
	.section	.nv.info._Z9matrixAddPKfS0_Pfii,"",@"SHT_CUDA_INFO"
	.sectionflags	@""
	.align	4


	//----- nvinfo : EIATTR_CUDA_API_VERSION
	.align		4
        /*0000*/ 	.byte	0x04, 0x37
        /*0002*/ 	.short	(.L_7 - .L_6)
.L_6:
        /*0004*/ 	.word	0x00000082


	//----- nvinfo : EIATTR_KPARAM_INFO
	.align		4
.L_7:
        /*0008*/ 	.byte	0x04, 0x17
        /*000a*/ 	.short	(.L_9 - .L_8)
.L_8:
        /*000c*/ 	.word	0x00000000
        /*0010*/ 	.short	0x0004
        /*0012*/ 	.short	0x001c
        /*0014*/ 	.byte	0x00, 0xf0, 0x11, 0x00


	//----- nvinfo : EIATTR_KPARAM_INFO
	.align		4
.L_9:
        /*0018*/ 	.byte	0x04, 0x17
        /*001a*/ 	.short	(.L_11 - .L_10)
.L_10:
        /*001c*/ 	.word	0x00000000
        /*0020*/ 	.short	0x0003
        /*0022*/ 	.short	0x0018
        /*0024*/ 	.byte	0x00, 0xf0, 0x11, 0x00


	//----- nvinfo : EIATTR_KPARAM_INFO
	.align		4
.L_11:
        /*0028*/ 	.byte	0x04, 0x17
        /*002a*/ 	.short	(.L_13 - .L_12)
.L_12:
        /*002c*/ 	.word	0x00000000
        /*0030*/ 	.short	0x0002
        /*0032*/ 	.short	0x0010
        /*0034*/ 	.byte	0x00, 0xf5, 0x21, 0x00


	//----- nvinfo : EIATTR_KPARAM_INFO
	.align		4
.L_13:
        /*0038*/ 	.byte	0x04, 0x17
        /*003a*/ 	.short	(.L_15 - .L_14)
.L_14:
        /*003c*/ 	.word	0x00000000
        /*0040*/ 	.short	0x0001
        /*0042*/ 	.short	0x0008
        /*0044*/ 	.byte	0x00, 0xf5, 0x21, 0x00


	//----- nvinfo : EIATTR_KPARAM_INFO
	.align		4
.L_15:
        /*0048*/ 	.byte	0x04, 0x17
        /*004a*/ 	.short	(.L_17 - .L_16)
.L_16:
        /*004c*/ 	.word	0x00000000
        /*0050*/ 	.short	0x0000
        /*0052*/ 	.short	0x0000
        /*0054*/ 	.byte	0x00, 0xf5, 0x21, 0x00


	//----- nvinfo : EIATTR_SPARSE_MMA_MASK
	.align		4
.L_17:
        /*0058*/ 	.byte	0x03, 0x50
        /*005a*/ 	.short	0x0000


	//----- nvinfo : EIATTR_MAXREG_COUNT
	.align		4
        /*005c*/ 	.byte	0x03, 0x1b
        /*005e*/ 	.short	0x00ff


	//----- nvinfo : EIATTR_MERCURY_ISA_VERSION
	.align		4
        /*0060*/ 	.byte	0x03, 0x5f
        /*0062*/ 	.short	0x0101


	//----- nvinfo : EIATTR_VRC_CTA_INIT_COUNT
	.align		4
        /*0064*/ 	.byte	0x02, 0x4a
	.zero		1
	.zero		1


	//----- nvinfo : EIATTR_EXIT_INSTR_OFFSETS
	.align		4
        /*0068*/ 	.byte	0x04, 0x1c
        /*006a*/ 	.short	(.L_19 - .L_18)


	//   ....[0]....
.L_18:
        /*006c*/ 	.word	0x000000d0


	//   ....[1]....
        /*0070*/ 	.word	0x00000190


	//----- nvinfo : EIATTR_CBANK_PARAM_SIZE
	.align		4
.L_19:
        /*0074*/ 	.byte	0x03, 0x19
        /*0076*/ 	.short	0x0020


	//----- nvinfo : EIATTR_PARAM_CBANK
	.align		4
        /*0078*/ 	.byte	0x04, 0x0a
        /*007a*/ 	.short	(.L_21 - .L_20)
	.align		4
.L_20:
        /*007c*/ 	.word	index@(.nv.constant0._Z9matrixAddPKfS0_Pfii)
        /*0080*/ 	.short	0x0380
        /*0082*/ 	.short	0x0020


	//----- nvinfo : EIATTR_SW_WAR
	.align		4
.L_21:
        /*0084*/ 	.byte	0x04, 0x36
        /*0086*/ 	.short	(.L_23 - .L_22)
.L_22:
        /*0088*/ 	.word	0x00000008
.L_23:


//--------------------- .nv.callgraph             --------------------------
	.section	.nv.callgraph,"",@"SHT_CUDA_CALLGRAPH"
	.align	4
	.sectionentsize	8
	.align		4
        /*0000*/ 	.word	0x00000000
	.align		4
        /*0004*/ 	.word	0xffffffff
	.align		4
        /*0008*/ 	.word	0x00000000
	.align		4
        /*000c*/ 	.word	0xfffffffe
	.align		4
        /*0010*/ 	.word	0x00000000
	.align		4
        /*0014*/ 	.word	0xfffffffd
	.align		4
        /*0018*/ 	.word	0x00000000
	.align		4
        /*001c*/ 	.word	0xfffffffc


//--------------------- .text._Z9matrixAddPKfS0_Pfii --------------------------
	.section	.text._Z9matrixAddPKfS0_Pfii,"ax",@progbits
	.align	128
        .global         _Z9matrixAddPKfS0_Pfii
        .type           _Z9matrixAddPKfS0_Pfii,@function
        .size           _Z9matrixAddPKfS0_Pfii,(.L_x_1 - _Z9matrixAddPKfS0_Pfii)
        .other          _Z9matrixAddPKfS0_Pfii,@"STO_CUDA_ENTRY STV_DEFAULT"
_Z9matrixAddPKfS0_Pfii:
.text._Z9matrixAddPKfS0_Pfii:
[----:B------:R-:W-:Y:S01]  /*0000*/  LDC R1, c[0x0][0x37c] ;  /* 0x0000df00ff017b82 */ /* 0x000fe20000000800 */
[----:B------:R-:W0:Y:S07]  /*0010*/  S2R R2, SR_TID.Y ;  /* 0x0000000000027919 */ /* 0x000e2e0000002200 */
[----:B------:R-:W1:Y:S01]  /*0020*/  LDC R0, c[0x0][0x360] ;  /* 0x0000d800ff007b82 */ /* 0x000e620000000800 */
[----:B------:R-:W2:Y:S01]  /*0030*/  LDCU.64 UR6, c[0x0][0x398] ;  /* 0x00007300ff0677ac */ /* 0x000ea20008000a00 */
[----:B------:R-:W1:Y:S06]  /*0040*/  S2R R5, SR_TID.X ;  /* 0x0000000000057919 */ /* 0x000e6c0000002100 */
[----:B------:R-:W0:Y:S08]  /*0050*/  S2UR UR5, SR_CTAID.Y ;  /* 0x00000000000579c3 */ /* 0x000e300000002600 */
[----:B------:R-:W0:Y:S08]  /*0060*/  LDC R3, c[0x0][0x364] ;  /* 0x0000d900ff037b82 */ /* 0x000e300000000800 */
[----:B------:R-:W1:Y:S01]  /*0070*/  S2UR UR4, SR_CTAID.X ;  /* 0x00000000000479c3 */ /* 0x000e620000002500 */
[----:B0-----:R-:W-:-:S05]  /*0080*/  IMAD R3, R3, UR5, R2 ;  /* 0x0000000503037c24 */ /* 0x001fca000f8e0202 */
[----:B--2---:R-:W-:Y:S01]  /*0090*/  ISETP.GE.AND P0, PT, R3, UR7, PT ;  /* 0x0000000703007c0c */ /* 0x004fe2000bf06270 */
[----:B-1----:R-:W-:-:S04]  /*00a0*/  IMAD R0, R0, UR4, R5 ;  /* 0x0000000400007c24 */ /* 0x002fc8000f8e0205 */
[----:B------:R-:W-:Y:S01]  /*00b0*/  IMAD R9, R3, UR6, R0 ;  /* 0x0000000603097c24 */ /* 0x000fe2000f8e0200 */
[----:B------:R-:W-:-:S13]  /*00c0*/  ISETP.GE.OR P0, PT, R0, UR6, P0 ;  /* 0x0000000600007c0c */ /* 0x000fda0008706670 */
[----:B------:R-:W-:Y:S05]  /*00d0*/  @P0 EXIT ;  /* 0x000000000000094d */ /* 0x000fea0003800000 */
[----:B------:R-:W0:Y:S01]  /*00e0*/  LDC.64 R2, c[0x0][0x380] ;  /* 0x0000e000ff027b82 */ /* 0x000e220000000a00 */
[----:B------:R-:W1:Y:S07]  /*00f0*/  LDCU.64 UR4, c[0x0][0x358] ;  /* 0x00006b00ff0477ac */ /* 0x000e6e0008000a00 */
[----:B------:R-:W2:Y:S08]  /*0100*/  LDC.64 R4, c[0x0][0x388] ;  /* 0x0000e200ff047b82 */ /* 0x000eb00000000a00 */
[----:B------:R-:W3:Y:S01]  /*0110*/  LDC.64 R6, c[0x0][0x390] ;  /* 0x0000e400ff067b82 */ /* 0x000ee20000000a00 */
[----:B0-----:R-:W-:-:S06]  /*0120*/  IMAD.WIDE R2, R9, 0x4, R2 ;  /* 0x0000000409027825 */ /* 0x001fcc00078e0202 */
[----:B-1----:R-:W4:Y:S01]  /*0130*/  LDG.E R2, desc[UR4][R2.64] ;  /* 0x0000000402027981 */ /* 0x002f22000c1e1900 */
[----:B--2---:R-:W-:-:S06]  /*0140*/  IMAD.WIDE R4, R9, 0x4, R4 ;  /* 0x0000000409047825 */ /* 0x004fcc00078e0204 */
[----:B------:R-:W4:Y:S01]  /*0150*/  LDG.E R5, desc[UR4][R4.64] ;  /* 0x0000000404057981 */ /* 0x000f22000c1e1900 */
[----:B---3--:R-:W-:-:S04]  /*0160*/  IMAD.WIDE R6, R9, 0x4, R6 ;  /* 0x0000000409067825 */ /* 0x008fc800078e0206 */
[----:B----4-:R-:W-:-:S05]  /*0170*/  FADD R9, R2, R5 ;  /* 0x0000000502097221 */ /* 0x010fca0000000000 */
[----:B------:R-:W-:Y:S01]  /*0180*/  STG.E desc[UR4][R6.64], R9 ;  /* 0x0000000906007986 */ /* 0x000fe2000c101904 */
[----:B------:R-:W-:Y:S05]  /*0190*/  EXIT ;  /* 0x000000000000794d */ /* 0x000fea0003800000 */
.L_x_0:
[----:B------:R-:W-:-:S00]  /*01a0*/  BRA `(.L_x_0) ;  /* 0xfffffffc00fc7947 */ /* 0x000fc0000383ffff */
[----:B------:R-:W-:-:S00]  /*01b0*/  NOP ;  /* 0x0000000000007918 */ /* 0x000fc00000000000 */
        /* <DEDUP_REMOVED lines=12> */
.L_x_1:


//--------------------- .nv.shared.reserved.0     --------------------------
	.section	.nv.shared.reserved.0,"aw",@nobits
	.weak		__nv_reservedSMEM_offset_0_alias
	.size		__nv_reservedSMEM_offset_0_alias, 0, 64
	.other		__nv_reservedSMEM_offset_0_alias,@"STO_CUDA_RESERVED_SHARED STV_DEFAULT"
__nv_reservedSMEM_offset_0_alias:
	.zero		0
	.zero		64


//--------------------- .nv.constant0._Z9matrixAddPKfS0_Pfii --------------------------
	.section	.nv.constant0._Z9matrixAddPKfS0_Pfii,"a",@progbits
	.sectionflags	@""
	.align	4
.nv.constant0._Z9matrixAddPKfS0_Pfii:
	.zero		928


//--------------------- SYMBOLS --------------------------

	.type		.nv.reservedSmem.offset0,@object
	.size		.nv.reservedSmem.offset0,0x4
